	.headerflags	@"EF_CUDA_TEXMODE_UNIFIED EF_CUDA_64BIT_ADDRESS EF_CUDA_SM86 EF_CUDA_VIRTUAL_SM(EF_CUDA_SM86)"
	.elftype	@"ET_EXEC"


//--------------------- .nv.info                  --------------------------
	.section	.nv.info,"",@"SHT_CUDA_INFO"
	.align	4


	//----- nvinfo : EIATTR_REGCOUNT
	.align		4
        /*0000*/ 	.byte	0x04, 0x2f
        /*0002*/ 	.short	(.L_1 - .L_0)
	.align		4
.L_0:
        /*0004*/ 	.word	index@(triton__0d1d2d3d4de)
        /*0008*/ 	.word	0x0000001f


	//----- nvinfo : EIATTR_MAX_STACK_SIZE
	.align		4
.L_1:
        /*000c*/ 	.byte	0x04, 0x23
        /*000e*/ 	.short	(.L_3 - .L_2)
	.align		4
.L_2:
        /*0010*/ 	.word	index@(triton__0d1d2d3d4de)
        /*0014*/ 	.word	0x00000000


	//----- nvinfo : EIATTR_MIN_STACK_SIZE
	.align		4
.L_3:
        /*0018*/ 	.byte	0x04, 0x12
        /*001a*/ 	.short	(.L_5 - .L_4)
	.align		4
.L_4:
        /*001c*/ 	.word	index@(triton__0d1d2d3d4de)
        /*0020*/ 	.word	0x00000000


	//----- nvinfo : EIATTR_FRAME_SIZE
	.align		4
.L_5:
        /*0024*/ 	.byte	0x04, 0x11
        /*0026*/ 	.short	(.L_7 - .L_6)
	.align		4
.L_6:
        /*0028*/ 	.word	index@(triton__0d1d2d3d4de)
        /*002c*/ 	.word	0x00000000
.L_7:


//--------------------- .nv.info.triton__0d1d2d3d4de --------------------------
	.section	.nv.info.triton__0d1d2d3d4de,"",@"SHT_CUDA_INFO"
	.align	4


	//----- nvinfo : EIATTR_CUDA_API_VERSION
	.align		4
        /*0000*/ 	.byte	0x04, 0x37
        /*0002*/ 	.short	(.L_9 - .L_8)
.L_8:
        /*0004*/ 	.word	0x0000007b


	//----- nvinfo : EIATTR_SW2861232_WAR
	.align		4
.L_9:
        /*0008*/ 	.byte	0x01, 0x35
	.zero		2


	//----- nvinfo : EIATTR_PARAM_CBANK
	.align		4
        /*000c*/ 	.byte	0x04, 0x0a
        /*000e*/ 	.short	(.L_11 - .L_10)
	.align		4
.L_10:
        /*0010*/ 	.word	index@(.nv.constant0.triton__0d1d2d3d4de)
        /*0014*/ 	.short	0x0160
        /*0016*/ 	.short	0x0024


	//----- nvinfo : EIATTR_CBANK_PARAM_SIZE
	.align		4
.L_11:
        /*0018*/ 	.byte	0x03, 0x19
        /*001a*/ 	.short	0x0024


	//----- nvinfo : EIATTR_KPARAM_INFO
	.align		4
        /*001c*/ 	.byte	0x04, 0x17
        /*001e*/ 	.short	(.L_13 - .L_12)
.L_12:
        /*0020*/ 	.word	0x00000000
        /*0024*/ 	.short	0x0004
        /*0026*/ 	.short	0x0020
        /*0028*/ 	.byte	0x00, 0xf0, 0x11, 0x00


	//----- nvinfo : EIATTR_KPARAM_INFO
	.align		4
.L_13:
        /*002c*/ 	.byte	0x04, 0x17
        /*002e*/ 	.short	(.L_15 - .L_14)
.L_14:
        /*0030*/ 	.word	0x00000000
        /*0034*/ 	.short	0x0003
        /*0036*/ 	.short	0x0018
        /*0038*/ 	.byte	0x00, 0xf0, 0x21, 0x00


	//----- nvinfo : EIATTR_KPARAM_INFO
	.align		4
.L_15:
        /*003c*/ 	.byte	0x04, 0x17
        /*003e*/ 	.short	(.L_17 - .L_16)
.L_16:
        /*0040*/ 	.word	0x00000000
        /*0044*/ 	.short	0x0002
        /*0046*/ 	.short	0x0010
        /*0048*/ 	.byte	0x00, 0xf0, 0x21, 0x00


	//----- nvinfo : EIATTR_KPARAM_INFO
	.align		4
.L_17:
        /*004c*/ 	.byte	0x04, 0x17
        /*004e*/ 	.short	(.L_19 - .L_18)
.L_18:
        /*0050*/ 	.word	0x00000000
        /*0054*/ 	.short	0x0001
        /*0056*/ 	.short	0x0008
        /*0058*/ 	.byte	0x00, 0xf0, 0x21, 0x00


	//----- nvinfo : EIATTR_KPARAM_INFO
	.align		4
.L_19:
        /*005c*/ 	.byte	0x04, 0x17
        /*005e*/ 	.short	(.L_21 - .L_20)
.L_20:
        /*0060*/ 	.word	0x00000000
        /*0064*/ 	.short	0x0000
        /*0066*/ 	.short	0x0000
        /*0068*/ 	.byte	0x00, 0xf0, 0x21, 0x00


	//----- nvinfo : EIATTR_MAXREG_COUNT
	.align		4
.L_21:
        /*006c*/ 	.byte	0x03, 0x1b
        /*006e*/ 	.short	0x00ff


	//----- nvinfo : EIATTR_EXIT_INSTR_OFFSETS
	.align		4
        /*0070*/ 	.byte	0x04, 0x1c
        /*0072*/ 	.short	(.L_23 - .L_22)


	//   ....[0]....
.L_22:
        /*0074*/ 	.word	0x00000470


	//   ....[1]....
        /*0078*/ 	.word	0x00000490


	//----- nvinfo : EIATTR_MAX_THREADS
	.align		4
.L_23:
        /*007c*/ 	.byte	0x04, 0x05
        /*007e*/ 	.short	(.L_25 - .L_24)
.L_24:
        /*0080*/ 	.word	0x00000080
        /*0084*/ 	.word	0x00000001
        /*0088*/ 	.word	0x00000001
.L_25:


//--------------------- .nv.rel.action            --------------------------
	.section	.nv.rel.action,"",@"SHT_CUDA_RELOCINFO"
	.align	8
	.sectionentsize	8
        /*0000*/ 	.byte	0x73, 0x00, 0x00, 0x00, 0x00, 0x00, 0x00, 0x00, 0x00, 0x00, 0x00, 0x11, 0x25, 0x00, 0x05, 0x36


//--------------------- .nv.constant0.triton__0d1d2d3d4de --------------------------
	.section	.nv.constant0.triton__0d1d2d3d4de,"a",@progbits
	.align	4
.nv.constant0.triton__0d1d2d3d4de:
	.zero		388


//--------------------- .text.triton__0d1d2d3d4de --------------------------
	.section	.text.triton__0d1d2d3d4de,"ax",@progbits
	.sectioninfo	@"SHI_REGISTERS=31"
	.align	128
        .global         triton__0d1d2d3d4de
        .type           triton__0d1d2d3d4de,@function
        .size           triton__0d1d2d3d4de,(.L_x_1 - triton__0d1d2d3d4de)
        .other          triton__0d1d2d3d4de,@"STO_CUDA_ENTRY STV_DEFAULT"
triton__0d1d2d3d4de:
.text.triton__0d1d2d3d4de:
[----:B------:R-:W-:-:S02]  /*0000*/  MOV R1, c[0x0][0x28] ;  /* 0x00000a0000017a02 */ /* 0x000fc40000000f00 */
[----:B------:R-:W0:Y:S01]  /*0010*/  S2R R0, SR_TID.X ;  /* 0x0000000000007919 */ /* 0x000e220000002100 */
[----:B------:R-:W-:Y:S01]  /*0020*/  MOV R26, 0x2 ;  /* 0x00000002001a7802 */ /* 0x000fe20000000f00 */
[----:B------:R-:W-:Y:S01]  /*0030*/  CS2R R12, SRZ ;  /* 0x00000000000c7805 */ /* 0x000fe2000001ff00 */
[----:B------:R-:W-:Y:S01]  /*0040*/  CS2R R2, SRZ ;  /* 0x0000000000027805 */ /* 0x000fe2000001ff00 */
[----:B------:R-:W1:Y:S01]  /*0050*/  S2R R11, SR_CTAID.X ;  /* 0x00000000000b7919 */ /* 0x000e620000002500 */
[----:B------:R-:W-:Y:S01]  /*0060*/  MOV R6, c[0x0][0x170] ;  /* 0x00005c0000067a02 */ /* 0x000fe20000000f00 */
[----:B------:R-:W-:Y:S01]  /*0070*/  ULDC.64 UR4, c[0x0][0x118] ;  /* 0x0000460000047ab9 */ /* 0x000fe20000000a00 */
[----:B------:R-:W-:Y:S01]  /*0080*/  MOV R7, c[0x0][0x174] ;  /* 0x00005d0000077a02 */ /* 0x000fe20000000f00 */
[----:B------:R-:W-:Y:S01]  /*0090*/  CS2R R4, SRZ ;  /* 0x0000000000047805 */ /* 0x000fe2000001ff00 */
[----:B------:R-:W-:-:S03]  /*00a0*/  MOV R10, RZ ;  /* 0x000000ff000a7202 */ /* 0x000fc60000000f00 */
[----:B------:R-:W2:Y:S01]  /*00b0*/  LDG.E R28, [R6.64+0x4] ;  /* 0x00000404061c7981 */ /* 0x000ea2000c1e1900 */
[----:B------:R-:W-:Y:S01]  /*00c0*/  CS2R R8, SRZ ;  /* 0x0000000000087805 */ /* 0x000fe2000001ff00 */
[----:B------:R-:W-:Y:S02]  /*00d0*/  MOV R16, RZ ;  /* 0x000000ff00107202 */ /* 0x000fe40000000f00 */
[----:B------:R-:W3:Y:S01]  /*00e0*/  LDG.E R17, [R6.64] ;  /* 0x0000000406117981 */ /* 0x000ee2000c1e1900 */
[----:B0-----:R-:W-:-:S04]  /*00f0*/  SHF.L.U32 R0, R0, 0x1, RZ ;  /* 0x0000000100007819 */ /* 0x001fc800000006ff */
[----:B------:R-:W-:-:S04]  /*0100*/  LOP3.LUT R0, R0, 0xfe, RZ, 0xc0, !PT ;  /* 0x000000fe00007812 */ /* 0x000fc800078ec0ff */
[----:B-1----:R-:W-:Y:S02]  /*0110*/  LEA R11, R11, R0, 0x8 ;  /* 0x000000000b0b7211 */ /* 0x002fe400078e40ff */
[----:B------:R-:W-:Y:S02]  /*0120*/  MOV R0, 0x4 ;  /* 0x0000000400007802 */ /* 0x000fe40000000f00 */
[C---:B------:R-:W-:Y:S01]  /*0130*/  ISETP.GE.AND P0, PT, R11.reuse, 0x900, PT ;  /* 0x000009000b00780c */ /* 0x040fe20003f06270 */
[C---:B------:R-:W-:Y:S01]  /*0140*/  IMAD.WIDE R14, R11.reuse, R26, c[0x0][0x160] ;  /* 0x000058000b0e7625 */ /* 0x040fe200078e021a */
[C---:B------:R-:W-:Y:S02]  /*0150*/  IADD3 R23, R11.reuse, 0x900, RZ ;  /* 0x000009000b177810 */ /* 0x040fe40007ffe0ff */
[C---:B------:R-:W-:Y:S01]  /*0160*/  IADD3 R27, R11.reuse, 0x1200, RZ ;  /* 0x000012000b1b7810 */ /* 0x040fe20007ffe0ff */
[----:B------:R-:W-:-:S04]  /*0170*/  IMAD.WIDE R18, R11, R0, c[0x0][0x168] ;  /* 0x00005a000b127625 */ /* 0x000fc800078e0200 */
[----:B------:R-:W-:-:S04]  /*0180*/  IMAD.WIDE R20, R23, R26, c[0x0][0x160] ;  /* 0x0000580017147625 */ /* 0x000fc800078e021a */
[----:B------:R-:W-:Y:S01]  /*0190*/  IMAD.WIDE R22, R23, R0, c[0x0][0x168] ;  /* 0x00005a0017167625 */ /* 0x000fe200078e0200 */
[----:B------:R0:W4:Y:S04]  /*01a0*/  @!P0 LDG.E R12, [R20.64] ;  /* 0x00000004140c8981 */ /* 0x000128000c1e1900 */
[----:B------:R1:W2:Y:S01]  /*01b0*/  @!P0 LDG.E.64 R2, [R22.64] ;  /* 0x0000000416028981 */ /* 0x0002a2000c1e1b00 */
[----:B------:R-:W-:-:S03]  /*01c0*/  IMAD.WIDE R24, R27, R26, c[0x0][0x160] ;  /* 0x000058001b187625 */ /* 0x000fc600078e021a */
[----:B------:R5:W3:Y:S01]  /*01d0*/  @!P0 LDG.E R10, [R14.64] ;  /* 0x000000040e0a8981 */ /* 0x000ae2000c1e1900 */
[----:B0-----:R-:W-:Y:S01]  /*01e0*/  IMAD.WIDE R20, R27, R0, c[0x0][0x168] ;  /* 0x00005a001b147625 */ /* 0x001fe200078e0200 */
[----:B------:R-:W-:Y:S02]  /*01f0*/  IADD3 R27, R11, 0x1b00, RZ ;  /* 0x00001b000b1b7810 */ /* 0x000fe40007ffe0ff */
[----:B------:R0:W3:Y:S04]  /*0200*/  @!P0 LDG.E.64 R4, [R18.64] ;  /* 0x0000000412048981 */ /* 0x0000e8000c1e1b00 */
[----:B------:R4:W3:Y:S01]  /*0210*/  @!P0 LDG.E R13, [R24.64] ;  /* 0x00000004180d8981 */ /* 0x0008e2000c1e1900 */
[----:B-1----:R-:W-:Y:S01]  /*0220*/  IMAD.WIDE R22, R27, R26, c[0x0][0x160] ;  /* 0x000058001b167625 */ /* 0x002fe200078e021a */
[----:B-----5:R-:W-:-:S02]  /*0230*/  CS2R R14, SRZ ;  /* 0x00000000000e7805 */ /* 0x020fc4000001ff00 */
[----:B------:R1:W5:Y:S01]  /*0240*/  @!P0 LDG.E.64 R8, [R20.64] ;  /* 0x0000000414088981 */ /* 0x000362000c1e1b00 */
[----:B------:R-:W-:-:S03]  /*0250*/  IMAD.WIDE R26, R27, R0, c[0x0][0x168] ;  /* 0x00005a001b1a7625 */ /* 0x000fc600078e0200 */
[----:B0-----:R0:W5:Y:S04]  /*0260*/  LDG.E R18, [R6.64+0x8] ;  /* 0x0000080406127981 */ /* 0x001168000c1e1900 */
[----:B------:R-:W5:Y:S04]  /*0270*/  @!P0 LDG.E R16, [R22.64] ;  /* 0x0000000416108981 */ /* 0x000f68000c1e1900 */
[----:B------:R0:W5:Y:S04]  /*0280*/  LDG.E R19, [R6.64+0xc] ;  /* 0x00000c0406137981 */ /* 0x000168000c1e1900 */
[----:B------:R-:W5:Y:S01]  /*0290*/  @!P0 LDG.E.64 R14, [R26.64] ;  /* 0x000000041a0e8981 */ /* 0x000f62000c1e1b00 */
[----:B----4-:R-:W-:-:S02]  /*02a0*/  PRMT R24, R12, 0x7632, R24 ;  /* 0x000076320c187816 */ /* 0x010fc40000000018 */
[----:B-1----:R-:W-:Y:S01]  /*02b0*/  SHF.L.U32 R21, R12, 0x10, RZ ;  /* 0x000000100c157819 */ /* 0x002fe200000006ff */
[----:B--2---:R-:W-:Y:S01]  /*02c0*/  FMUL R2, R28, R2 ;  /* 0x000000021c027220 */ /* 0x004fe20000400000 */
[----:B------:R-:W-:Y:S01]  /*02d0*/  SHF.L.U32 R12, R24, 0x10, RZ ;  /* 0x00000010180c7819 */ /* 0x000fe200000006ff */
[----:B------:R-:W-:Y:S02]  /*02e0*/  FMUL R3, R28, R3 ;  /* 0x000000031c037220 */ /* 0x000fe40000400000 */
[----:B------:R-:W-:Y:S01]  /*02f0*/  FMUL R21, R21, R2 ;  /* 0x0000000215157220 */ /* 0x000fe20000400000 */
[----:B---3--:R-:W-:Y:S01]  /*0300*/  PRMT R2, R10, 0x7632, R2 ;  /* 0x000076320a027816 */ /* 0x008fe20000000002 */
[----:B------:R-:W-:Y:S01]  /*0310*/  FMUL R12, R12, R3 ;  /* 0x000000030c0c7220 */ /* 0x000fe20000400000 */
[C---:B------:R-:W-:Y:S02]  /*0320*/  FMUL R5, R17.reuse, R5 ;  /* 0x0000000511057220 */ /* 0x040fe40000400000 */
[----:B------:R-:W-:Y:S01]  /*0330*/  SHF.L.U32 R3, R2, 0x10, RZ ;  /* 0x0000001002037819 */ /* 0x000fe200000006ff */
[----:B------:R-:W-:Y:S01]  /*0340*/  FMUL R4, R17, R4 ;  /* 0x0000000411047220 */ /* 0x000fe20000400000 */
[----:B------:R-:W-:-:S02]  /*0350*/  SHF.L.U32 R10, R10, 0x10, RZ ;  /* 0x000000100a0a7819 */ /* 0x000fc400000006ff */
[----:B------:R-:W-:Y:S01]  /*0360*/  PRMT R2, R13, 0x7632, R2 ;  /* 0x000076320d027816 */ /* 0x000fe20000000002 */
[----:B------:R-:W-:Y:S01]  /*0370*/  FFMA R5, R3, R5, R12 ;  /* 0x0000000503057223 */ /* 0x000fe2000000000c */
[----:B------:R-:W-:Y:S02]  /*0380*/  SHF.L.U32 R13, R13, 0x10, RZ ;  /* 0x000000100d0d7819 */ /* 0x000fe400000006ff */
[----:B0-----:R-:W-:Y:S01]  /*0390*/  SHF.L.U32 R6, R2, 0x10, RZ ;  /* 0x0000001002067819 */ /* 0x001fe200000006ff */
[----:B------:R-:W-:Y:S01]  /*03a0*/  FFMA R4, R10, R4, R21 ;  /* 0x000000040a047223 */ /* 0x000fe20000000015 */
[C---:B-----5:R-:W-:Y:S01]  /*03b0*/  FMUL R3, R18.reuse, R8 ;  /* 0x0000000812037220 */ /* 0x060fe20000400000 */
[----:B------:R-:W-:Y:S01]  /*03c0*/  FMUL R18, R18, R9 ;  /* 0x0000000912127220 */ /* 0x000fe20000400000 */
[----:B------:R-:W-:-:S03]  /*03d0*/  PRMT R2, R16, 0x7632, R2 ;  /* 0x0000763210027816 */ /* 0x000fc60000000002 */
[----:B------:R-:W-:Y:S01]  /*03e0*/  FFMA R5, R6, R18, R5 ;  /* 0x0000001206057223 */ /* 0x000fe20000000005 */
[----:B------:R-:W-:Y:S01]  /*03f0*/  SHF.L.U32 R16, R16, 0x10, RZ ;  /* 0x0000001010107819 */ /* 0x000fe200000006ff */
[----:B------:R-:W-:Y:S01]  /*0400*/  FFMA R3, R13, R3, R4 ;  /* 0x000000030d037223 */ /* 0x000fe20000000004 */
[----:B------:R-:W-:Y:S01]  /*0410*/  SHF.L.U32 R6, R2, 0x10, RZ ;  /* 0x0000001002067819 */ /* 0x000fe200000006ff */
[C---:B------:R-:W-:Y:S01]  /*0420*/  FMUL R14, R19.reuse, R14 ;  /* 0x0000000e130e7220 */ /* 0x040fe20000400000 */
[----:B------:R-:W-:-:S03]  /*0430*/  FMUL R4, R19, R15 ;  /* 0x0000000f13047220 */ /* 0x000fc60000400000 */
[----:B------:R-:W-:Y:S01]  /*0440*/  FFMA R14, R16, R14, R3 ;  /* 0x0000000e100e7223 */ /* 0x000fe20000000003 */
[----:B------:R-:W-:Y:S01]  /*0450*/  IMAD.WIDE R2, R11, R0, c[0x0][0x178] ;  /* 0x00005e000b027625 */ /* 0x000fe200078e0200 */
[----:B------:R-:W-:Y:S01]  /*0460*/  FFMA R15, R6, R4, R5 ;  /* 0x00000004060f7223 */ /* 0x000fe20000000005 */
[----:B------:R-:W-:Y:S06]  /*0470*/  @P0 EXIT ;  /* 0x000000000000094d */ /* 0x000fec0003800000 */
[----:B------:R-:W-:Y:S01]  /*0480*/  STG.E.64 [R2.64], R14 ;  /* 0x0000000e02007986 */ /* 0x000fe2000c101b04 */
[----:B------:R-:W-:Y:S05]  /*0490*/  EXIT ;  /* 0x000000000000794d */ /* 0x000fea0003800000 */
.L_x_0:
[----:B------:R-:W-:-:S00]  /*04a0*/  BRA `(.L_x_0) ;  /* 0xfffffff000007947 */ /* 0x000fc0000383ffff */
[----:B------:R-:W-:-:S00]  /*04b0*/  NOP ;  /* 0x0000000000007918 */ /* 0x000fc00000000000 */
        /* <DEDUP_REMOVED lines=12> */
.L_x_1:
